//
// Generated by NVIDIA NVVM Compiler
//
// Compiler Build ID: CL-36424714
// Cuda compilation tools, release 13.0, V13.0.88
// Based on NVVM 20.0.0
//

.version 9.0
.target sm_100
.address_size 64

	// .globl	_Z3sumPA300_iS0_S0_

.visible .entry _Z3sumPA300_iS0_S0_(
	.param .u64 .ptr .align 1 _Z3sumPA300_iS0_S0__param_0,
	.param .u64 .ptr .align 1 _Z3sumPA300_iS0_S0__param_1,
	.param .u64 .ptr .align 1 _Z3sumPA300_iS0_S0__param_2
)
{
	.reg .b32 	%r<6>;
	.reg .b64 	%rd<15>;

	ld.param.u64 	%rd1, [_Z3sumPA300_iS0_S0__param_0];
	ld.param.u64 	%rd2, [_Z3sumPA300_iS0_S0__param_1];
	ld.param.u64 	%rd3, [_Z3sumPA300_iS0_S0__param_2];
	cvta.to.global.u64 	%rd4, %rd1;
	cvta.to.global.u64 	%rd5, %rd3;
	cvta.to.global.u64 	%rd6, %rd2;
	mov.u32 	%r1, %ctaid.x;
	mul.wide.u32 	%rd7, %r1, 1200;
	add.s64 	%rd8, %rd6, %rd7;
	mov.u32 	%r2, %tid.x;
	mul.wide.u32 	%rd9, %r2, 4;
	add.s64 	%rd10, %rd8, %rd9;
	ld.global.u32 	%r3, [%rd10];
	add.s64 	%rd11, %rd5, %rd7;
	add.s64 	%rd12, %rd11, %rd9;
	ld.global.u32 	%r4, [%rd12];
	add.s32 	%r5, %r4, %r3;
	add.s64 	%rd13, %rd4, %rd7;
	add.s64 	%rd14, %rd13, %rd9;
	st.global.u32 	[%rd14], %r5;
	ret;

}


// ===== COMPILED SASS (sm_100) =====

	.target	sm_100

	.elftype	@"ET_EXEC"


//--------------------- .note.nv.tkinfo           --------------------------
	.section	.note.nv.tkinfo,"",@"SHT_NOTE"
	.sectionflags	@"SHF_NOTE_NV_TKINFO"
	.tkinfo
        /*0018*/ 	.word	0x00000002
        /*0030*/ 	.string	""
        /*0030*/ 	.string	"ptxas"
        /*0030*/ 	.string	"Cuda compilation tools, release 13.0, V13.0.88"
        /*0030*/ 	.string	"Build cuda_13.0.r13.0/compiler.36424714_0"
        /*0030*/ 	.string	"-arch sm_100 -m 64 "



//--------------------- .note.nv.cuinfo           --------------------------
	.section	.note.nv.cuinfo,"",@"SHT_NOTE"
	.sectionflags	@"SHF_NOTE_NV_CUINFO"
        /*0018*/ 	.short	0x0002
        /*001a*/ 	.short	0x0064
        /*001c*/ 	.short	0x0082
	.zero		2


//--------------------- .nv.info                  --------------------------
	.section	.nv.info,"",@"SHT_CUDA_INFO"
	.align	4


	//----- nvinfo : EIATTR_REGCOUNT
	.align		4
        /*0000*/ 	.byte	0x04, 0x2f
        /*0002*/ 	.short	(.L_1 - .L_0)
	.align		4
.L_0:
        /*0004*/ 	.word	index@(_Z3sumPA300_iS0_S0_)
        /*0008*/ 	.word	0x0000000e


	//----- nvinfo : EIATTR_FRAME_SIZE
	.align		4
.L_1:
        /*000c*/ 	.byte	0x04, 0x11
        /*000e*/ 	.short	(.L_3 - .L_2)
	.align		4
.L_2:
        /*0010*/ 	.word	index@(_Z3sumPA300_iS0_S0_)
        /*0014*/ 	.word	0x00000000


	//----- nvinfo : EIATTR_MIN_STACK_SIZE
	.align		4
.L_3:
        /*0018*/ 	.byte	0x04, 0x12
        /*001a*/ 	.short	(.L_5 - .L_4)
	.align		4
.L_4:
        /*001c*/ 	.word	index@(_Z3sumPA300_iS0_S0_)
        /*0020*/ 	.word	0x00000000
.L_5:


//--------------------- .nv.compat                --------------------------
	.section	.nv.compat,"",@"SHT_CUDA_COMPAT_INFO"
	.align	4
        /*0000*/ 	.byte	0x02, 0x09, 0x00, 0x00, 0x02, 0x02, 0x01, 0x00, 0x02, 0x05, 0x05, 0x00, 0x03, 0x07, 0x01, 0x01
        /*0010*/ 	.byte	0x02, 0x03, 0x00, 0x00, 0x02, 0x06, 0x01, 0x00, 0x04, 0x0b, 0x08, 0x00, 0x09, 0x00, 0x00, 0x00
        /*0020*/ 	.byte	0x00, 0x00, 0x00, 0x00


//--------------------- .nv.info._Z3sumPA300_iS0_S0_ --------------------------
	.section	.nv.info._Z3sumPA300_iS0_S0_,"",@"SHT_CUDA_INFO"
	.sectionflags	@""
	.align	4


	//----- nvinfo : EIATTR_CUDA_API_VERSION
	.align		4
        /*0000*/ 	.byte	0x04, 0x37
        /*0002*/ 	.short	(.L_7 - .L_6)
.L_6:
        /*0004*/ 	.word	0x00000082


	//----- nvinfo : EIATTR_KPARAM_INFO
	.align		4
.L_7:
        /*0008*/ 	.byte	0x04, 0x17
        /*000a*/ 	.short	(.L_9 - .L_8)
.L_8:
        /*000c*/ 	.word	0x00000000
        /*0010*/ 	.short	0x0002
        /*0012*/ 	.short	0x0010
        /*0014*/ 	.byte	0x00, 0xf5, 0x21, 0x00


	//----- nvinfo : EIATTR_KPARAM_INFO
	.align		4
.L_9:
        /*0018*/ 	.byte	0x04, 0x17
        /*001a*/ 	.short	(.L_11 - .L_10)
.L_10:
        /*001c*/ 	.word	0x00000000
        /*0020*/ 	.short	0x0001
        /*0022*/ 	.short	0x0008
        /*0024*/ 	.byte	0x00, 0xf5, 0x21, 0x00


	//----- nvinfo : EIATTR_KPARAM_INFO
	.align		4
.L_11:
        /*0028*/ 	.byte	0x04, 0x17
        /*002a*/ 	.short	(.L_13 - .L_12)
.L_12:
        /*002c*/ 	.word	0x00000000
        /*0030*/ 	.short	0x0000
        /*0032*/ 	.short	0x0000
        /*0034*/ 	.byte	0x00, 0xf5, 0x21, 0x00


	//----- nvinfo : EIATTR_SPARSE_MMA_MASK
	.align		4
.L_13:
        /*0038*/ 	.byte	0x03, 0x50
        /*003a*/ 	.short	0x0000


	//----- nvinfo : EIATTR_MAXREG_COUNT
	.align		4
        /*003c*/ 	.byte	0x03, 0x1b
        /*003e*/ 	.short	0x00ff


	//----- nvinfo : EIATTR_MERCURY_ISA_VERSION
	.align		4
        /*0040*/ 	.byte	0x03, 0x5f
        /*0042*/ 	.short	0x0101


	//----- nvinfo : EIATTR_VRC_CTA_INIT_COUNT
	.align		4
        /*0044*/ 	.byte	0x02, 0x4a
	.zero		1
	.zero		1


	//----- nvinfo : EIATTR_EXIT_INSTR_OFFSETS
	.align		4
        /*0048*/ 	.byte	0x04, 0x1c
        /*004a*/ 	.short	(.L_15 - .L_14)


	//   ....[0]....
.L_14:
        /*004c*/ 	.word	0x00000110


	//----- nvinfo : EIATTR_CBANK_PARAM_SIZE
	.align		4
.L_15:
        /*0050*/ 	.byte	0x03, 0x19
        /*0052*/ 	.short	0x0018


	//----- nvinfo : EIATTR_PARAM_CBANK
	.align		4
        /*0054*/ 	.byte	0x04, 0x0a
        /*0056*/ 	.short	(.L_17 - .L_16)
	.align		4
.L_16:
        /*0058*/ 	.word	index@(.nv.constant0._Z3sumPA300_iS0_S0_)
        /*005c*/ 	.short	0x0380
        /*005e*/ 	.short	0x0018


	//----- nvinfo : EIATTR_SW_WAR
	.align		4
.L_17:
        /*0060*/ 	.byte	0x04, 0x36
        /*0062*/ 	.short	(.L_19 - .L_18)
.L_18:
        /*0064*/ 	.word	0x00000008
.L_19:


//--------------------- .nv.callgraph             --------------------------
	.section	.nv.callgraph,"",@"SHT_CUDA_CALLGRAPH"
	.align	4
	.sectionentsize	8
	.align		4
        /*0000*/ 	.word	0x00000000
	.align		4
        /*0004*/ 	.word	0xffffffff
	.align		4
        /*0008*/ 	.word	0x00000000
	.align		4
        /*000c*/ 	.word	0xfffffffe
	.align		4
        /*0010*/ 	.word	0x00000000
	.align		4
        /*0014*/ 	.word	0xfffffffd
	.align		4
        /*0018*/ 	.word	0x00000000
	.align		4
        /*001c*/ 	.word	0xfffffffc


//--------------------- .text._Z3sumPA300_iS0_S0_ --------------------------
	.section	.text._Z3sumPA300_iS0_S0_,"ax",@progbits
	.align	128
        .global         _Z3sumPA300_iS0_S0_
        .type           _Z3sumPA300_iS0_S0_,@function
        .size           _Z3sumPA300_iS0_S0_,(.L_x_1 - _Z3sumPA300_iS0_S0_)
        .other          _Z3sumPA300_iS0_S0_,@"STO_CUDA_ENTRY STV_DEFAULT"
_Z3sumPA300_iS0_S0_:
.text._Z3sumPA300_iS0_S0_:
[----:B------:R-:W-:Y:S01]  /*0000*/  LDC R1, c[0x0][0x37c] ;  /* 0x0000df00ff017b82 */ /* 0x000fe20000000800 */
[----:B------:R-:W0:Y:S07]  /*0010*/  S2R R9, SR_CTAID.X ;  /* 0x0000000000097919 */ /* 0x000e2e0000002500 */
[----:B------:R-:W0:Y:S01]  /*0020*/  LDC.64 R2, c[0x0][0x388] ;  /* 0x0000e200ff027b82 */ /* 0x000e220000000a00 */
[----:B------:R-:W1:Y:S01]  /*0030*/  LDCU.64 UR4, c[0x0][0x358] ;  /* 0x00006b00ff0477ac */ /* 0x000e620008000a00 */
[----:B------:R-:W2:Y:S06]  /*0040*/  S2R R11, SR_TID.X ;  /* 0x00000000000b7919 */ /* 0x000eac0000002100 */
[----:B------:R-:W3:Y:S08]  /*0050*/  LDC.64 R4, c[0x0][0x390] ;  /* 0x0000e400ff047b82 */ /* 0x000ef00000000a00 */
[----:B------:R-:W4:Y:S01]  /*0060*/  LDC.64 R6, c[0x0][0x380] ;  /* 0x0000e000ff067b82 */ /* 0x000f220000000a00 */
[----:B0-----:R-:W-:-:S04]  /*0070*/  IMAD.WIDE.U32 R2, R9, 0x4b0, R2 ;  /* 0x000004b009027825 */ /* 0x001fc800078e0002 */
[----:B---3--:R-:W-:-:S04]  /*0080*/  IMAD.WIDE.U32 R4, R9, 0x4b0, R4 ;  /* 0x000004b009047825 */ /* 0x008fc800078e0004 */
[----:B--2---:R-:W-:-:S04]  /*0090*/  IMAD.WIDE.U32 R2, R11, 0x4, R2 ;  /* 0x000000040b027825 */ /* 0x004fc800078e0002 */
[----:B------:R-:W-:Y:S02]  /*00a0*/  IMAD.WIDE.U32 R4, R11, 0x4, R4 ;  /* 0x000000040b047825 */ /* 0x000fe400078e0004 */
[----:B-1----:R-:W2:Y:S04]  /*00b0*/  LDG.E R2, desc[UR4][R2.64] ;  /* 0x0000000402027981 */ /* 0x002ea8000c1e1900 */
[----:B------:R-:W2:Y:S01]  /*00c0*/  LDG.E R5, desc[UR4][R4.64] ;  /* 0x0000000404057981 */ /* 0x000ea2000c1e1900 */
[----:B----4-:R-:W-:-:S04]  /*00d0*/  IMAD.WIDE.U32 R6, R9, 0x4b0, R6 ;  /* 0x000004b009067825 */ /* 0x010fc800078e0006 */
[----:B------:R-:W-:Y:S01]  /*00e0*/  IMAD.WIDE.U32 R6, R11, 0x4, R6 ;  /* 0x000000040b067825 */ /* 0x000fe200078e0006 */
[----:B--2---:R-:W-:-:S05]  /*00f0*/  IADD3 R9, PT, PT, R2, R5, RZ ;  /* 0x0000000502097210 */ /* 0x004fca0007ffe0ff */
[----:B------:R-:W-:Y:S01]  /*0100*/  STG.E desc[UR4][R6.64], R9 ;  /* 0x0000000906007986 */ /* 0x000fe2000c101904 */
[----:B------:R-:W-:Y:S05]  /*0110*/  EXIT ;  /* 0x000000000000794d */ /* 0x000fea0003800000 */
.L_x_0:
[----:B------:R-:W-:-:S00]  /*0120*/  BRA `(.L_x_0) ;  /* 0xfffffffc00fc7947 */ /* 0x000fc0000383ffff */
[----:B------:R-:W-:-:S00]  /*0130*/  NOP ;  /* 0x0000000000007918 */ /* 0x000fc00000000000 */
        /* <DEDUP_REMOVED lines=12> */
.L_x_1:


//--------------------- .nv.shared.reserved.0     --------------------------
	.section	.nv.shared.reserved.0,"aw",@nobits
	.weak		__nv_reservedSMEM_offset_0_alias
	.size		__nv_reservedSMEM_offset_0_alias, 0, 64
	.other		__nv_reservedSMEM_offset_0_alias,@"STO_CUDA_RESERVED_SHARED STV_DEFAULT"
__nv_reservedSMEM_offset_0_alias:
	.zero		0
	.zero		64


//--------------------- .nv.constant0._Z3sumPA300_iS0_S0_ --------------------------
	.section	.nv.constant0._Z3sumPA300_iS0_S0_,"a",@progbits
	.sectionflags	@""
	.align	4
.nv.constant0._Z3sumPA300_iS0_S0_:
	.zero		920


//--------------------- SYMBOLS --------------------------

	.type		.nv.reservedSmem.offset0,@object
	.size		.nv.reservedSmem.offset0,0x4
